//
// Generated by NVIDIA NVVM Compiler
//
// Compiler Build ID: CL-36424714
// Cuda compilation tools, release 13.0, V13.0.88
// Based on NVVM 20.0.0
//

.version 9.0
.target sm_100
.address_size 64

	// .globl	_Z9lumKernelPfS_iiS_

.visible .entry _Z9lumKernelPfS_iiS_(
	.param .u64 .ptr .align 1 _Z9lumKernelPfS_iiS__param_0,
	.param .u64 .ptr .align 1 _Z9lumKernelPfS_iiS__param_1,
	.param .u32 _Z9lumKernelPfS_iiS__param_2,
	.param .u32 _Z9lumKernelPfS_iiS__param_3,
	.param .u64 .ptr .align 1 _Z9lumKernelPfS_iiS__param_4
)
{
	.reg .pred 	%p<6>;
	.reg .b32 	%r<19>;
	.reg .b32 	%f<27>;
	.reg .b64 	%rd<12>;

	ld.param.u64 	%rd2, [_Z9lumKernelPfS_iiS__param_0];
	ld.param.u64 	%rd3, [_Z9lumKernelPfS_iiS__param_1];
	ld.param.u32 	%r3, [_Z9lumKernelPfS_iiS__param_2];
	ld.param.u32 	%r4, [_Z9lumKernelPfS_iiS__param_3];
	ld.param.u64 	%rd4, [_Z9lumKernelPfS_iiS__param_4];
	mov.u32 	%r6, %tid.x;
	mov.u32 	%r7, %ctaid.x;
	mov.u32 	%r8, %ntid.x;
	mad.lo.s32 	%r1, %r7, %r8, %r6;
	mov.u32 	%r9, %tid.y;
	mov.u32 	%r10, %ctaid.y;
	mov.u32 	%r11, %ntid.y;
	mad.lo.s32 	%r12, %r10, %r11, %r9;
	setp.ge.s32 	%p1, %r1, %r3;
	setp.ge.s32 	%p2, %r12, %r4;
	or.pred  	%p3, %p1, %p2;
	@%p3 bra 	$L__BB0_4;
	cvta.to.global.u64 	%rd5, %rd2;
	cvta.to.global.u64 	%rd6, %rd3;
	cvta.to.global.u64 	%rd7, %rd4;
	mad.lo.s32 	%r13, %r3, %r12, %r1;
	mul.lo.s32 	%r14, %r13, 3;
	mul.wide.s32 	%rd8, %r14, 4;
	add.s64 	%rd9, %rd5, %rd8;
	mul.wide.s32 	%rd10, %r13, 4;
	add.s64 	%rd11, %rd6, %rd10;
	add.s64 	%rd1, %rd7, %rd10;
	ld.global.f32 	%f5, [%rd9];
	ld.global.f32 	%f6, [%rd9+4];
	mul.f32 	%f7, %f6, 0f3F372474;
	fma.rn.f32 	%f8, %f5, 0f3E59999A, %f7;
	ld.global.f32 	%f9, [%rd9+8];
	fma.rn.f32 	%f1, %f9, 0f3D93A92A, %f8;
	st.global.f32 	[%rd11], %f1;
	setp.lt.f32 	%p4, %f1, 0f3840F020;
	mov.f32 	%f26, 0fC1200000;
	@%p4 bra 	$L__BB0_3;
	mov.b32 	%r15, %f1;
	add.s32 	%r16, %r15, -1059760811;
	and.b32  	%r17, %r16, -8388608;
	sub.s32 	%r18, %r15, %r17;
	mov.b32 	%f10, %r18;
	cvt.rn.f32.s32 	%f11, %r17;
	fma.rn.f32 	%f12, %f11, 0f34000000, 0f00000000;
	add.f32 	%f13, %f10, 0fBF800000;
	fma.rn.f32 	%f14, %f13, 0fBE055027, 0f3E1039F6;
	fma.rn.f32 	%f15, %f14, %f13, 0fBDF8CDCC;
	fma.rn.f32 	%f16, %f15, %f13, 0f3E0F2955;
	fma.rn.f32 	%f17, %f16, %f13, 0fBE2AD8B9;
	fma.rn.f32 	%f18, %f17, %f13, 0f3E4CED0B;
	fma.rn.f32 	%f19, %f18, %f13, 0fBE7FFF22;
	fma.rn.f32 	%f20, %f19, %f13, 0f3EAAAA78;
	fma.rn.f32 	%f21, %f20, %f13, 0fBF000000;
	mul.f32 	%f22, %f13, %f21;
	fma.rn.f32 	%f23, %f22, %f13, %f13;
	fma.rn.f32 	%f24, %f12, 0f3F317218, %f23;
	setp.gt.u32 	%p5, %r15, 2139095039;
	fma.rn.f32 	%f25, %f1, 0f7F800000, 0f7F800000;
	selp.f32 	%f26, %f25, %f24, %p5;
$L__BB0_3:
	st.global.f32 	[%rd1], %f26;
$L__BB0_4:
	ret;

}


// ===== COMPILED SASS (sm_100) =====

	.target	sm_100

	.elftype	@"ET_EXEC"


//--------------------- .note.nv.tkinfo           --------------------------
	.section	.note.nv.tkinfo,"",@"SHT_NOTE"
	.sectionflags	@"SHF_NOTE_NV_TKINFO"
	.tkinfo
        /*0018*/ 	.word	0x00000002
        /*0030*/ 	.string	""
        /*0030*/ 	.string	"ptxas"
        /*0030*/ 	.string	"Cuda compilation tools, release 13.0, V13.0.88"
        /*0030*/ 	.string	"Build cuda_13.0.r13.0/compiler.36424714_0"
        /*0030*/ 	.string	"-arch sm_100 -m 64 "



//--------------------- .note.nv.cuinfo           --------------------------
	.section	.note.nv.cuinfo,"",@"SHT_NOTE"
	.sectionflags	@"SHF_NOTE_NV_CUINFO"
        /*0018*/ 	.short	0x0002
        /*001a*/ 	.short	0x0064
        /*001c*/ 	.short	0x0082
	.zero		2


//--------------------- .nv.info                  --------------------------
	.section	.nv.info,"",@"SHT_CUDA_INFO"
	.align	4


	//----- nvinfo : EIATTR_REGCOUNT
	.align		4
        /*0000*/ 	.byte	0x04, 0x2f
        /*0002*/ 	.short	(.L_1 - .L_0)
	.align		4
.L_0:
        /*0004*/ 	.word	index@(_Z9lumKernelPfS_iiS_)
        /*0008*/ 	.word	0x0000000e


	//----- nvinfo : EIATTR_FRAME_SIZE
	.align		4
.L_1:
        /*000c*/ 	.byte	0x04, 0x11
        /*000e*/ 	.short	(.L_3 - .L_2)
	.align		4
.L_2:
        /*0010*/ 	.word	index@(_Z9lumKernelPfS_iiS_)
        /*0014*/ 	.word	0x00000000


	//----- nvinfo : EIATTR_MIN_STACK_SIZE
	.align		4
.L_3:
        /*0018*/ 	.byte	0x04, 0x12
        /*001a*/ 	.short	(.L_5 - .L_4)
	.align		4
.L_4:
        /*001c*/ 	.word	index@(_Z9lumKernelPfS_iiS_)
        /*0020*/ 	.word	0x00000000
.L_5:


//--------------------- .nv.compat                --------------------------
	.section	.nv.compat,"",@"SHT_CUDA_COMPAT_INFO"
	.align	4
        /*0000*/ 	.byte	0x02, 0x09, 0x00, 0x00, 0x02, 0x02, 0x01, 0x00, 0x02, 0x05, 0x05, 0x00, 0x03, 0x07, 0x01, 0x01
        /*0010*/ 	.byte	0x02, 0x03, 0x00, 0x00, 0x02, 0x06, 0x01, 0x00, 0x04, 0x0b, 0x08, 0x00, 0x01, 0x00, 0x00, 0x00
        /*0020*/ 	.byte	0x00, 0x00, 0x00, 0x00


//--------------------- .nv.info._Z9lumKernelPfS_iiS_ --------------------------
	.section	.nv.info._Z9lumKernelPfS_iiS_,"",@"SHT_CUDA_INFO"
	.sectionflags	@""
	.align	4


	//----- nvinfo : EIATTR_CUDA_API_VERSION
	.align		4
        /*0000*/ 	.byte	0x04, 0x37
        /*0002*/ 	.short	(.L_7 - .L_6)
.L_6:
        /*0004*/ 	.word	0x00000082


	//----- nvinfo : EIATTR_KPARAM_INFO
	.align		4
.L_7:
        /*0008*/ 	.byte	0x04, 0x17
        /*000a*/ 	.short	(.L_9 - .L_8)
.L_8:
        /*000c*/ 	.word	0x00000000
        /*0010*/ 	.short	0x0004
        /*0012*/ 	.short	0x0018
        /*0014*/ 	.byte	0x00, 0xf5, 0x21, 0x00


	//----- nvinfo : EIATTR_KPARAM_INFO
	.align		4
.L_9:
        /*0018*/ 	.byte	0x04, 0x17
        /*001a*/ 	.short	(.L_11 - .L_10)
.L_10:
        /*001c*/ 	.word	0x00000000
        /*0020*/ 	.short	0x0003
        /*0022*/ 	.short	0x0014
        /*0024*/ 	.byte	0x00, 0xf0, 0x11, 0x00


	//----- nvinfo : EIATTR_KPARAM_INFO
	.align		4
.L_11:
        /*0028*/ 	.byte	0x04, 0x17
        /*002a*/ 	.short	(.L_13 - .L_12)
.L_12:
        /*002c*/ 	.word	0x00000000
        /*0030*/ 	.short	0x0002
        /*0032*/ 	.short	0x0010
        /*0034*/ 	.byte	0x00, 0xf0, 0x11, 0x00


	//----- nvinfo : EIATTR_KPARAM_INFO
	.align		4
.L_13:
        /*0038*/ 	.byte	0x04, 0x17
        /*003a*/ 	.short	(.L_15 - .L_14)
.L_14:
        /*003c*/ 	.word	0x00000000
        /*0040*/ 	.short	0x0001
        /*0042*/ 	.short	0x0008
        /*0044*/ 	.byte	0x00, 0xf5, 0x21, 0x00


	//----- nvinfo : EIATTR_KPARAM_INFO
	.align		4
.L_15:
        /*0048*/ 	.byte	0x04, 0x17
        /*004a*/ 	.short	(.L_17 - .L_16)
.L_16:
        /*004c*/ 	.word	0x00000000
        /*0050*/ 	.short	0x0000
        /*0052*/ 	.short	0x0000
        /*0054*/ 	.byte	0x00, 0xf5, 0x21, 0x00


	//----- nvinfo : EIATTR_SPARSE_MMA_MASK
	.align		4
.L_17:
        /*0058*/ 	.byte	0x03, 0x50
        /*005a*/ 	.short	0x0000


	//----- nvinfo : EIATTR_MAXREG_COUNT
	.align		4
        /*005c*/ 	.byte	0x03, 0x1b
        /*005e*/ 	.short	0x00ff


	//----- nvinfo : EIATTR_MERCURY_ISA_VERSION
	.align		4
        /*0060*/ 	.byte	0x03, 0x5f
        /*0062*/ 	.short	0x0101


	//----- nvinfo : EIATTR_VRC_CTA_INIT_COUNT
	.align		4
        /*0064*/ 	.byte	0x02, 0x4a
	.zero		1
	.zero		1


	//----- nvinfo : EIATTR_EXIT_INSTR_OFFSETS
	.align		4
        /*0068*/ 	.byte	0x04, 0x1c
        /*006a*/ 	.short	(.L_19 - .L_18)


	//   ....[0]....
.L_18:
        /*006c*/ 	.word	0x000000c0


	//   ....[1]....
        /*0070*/ 	.word	0x00000380


	//----- nvinfo : EIATTR_CRS_STACK_SIZE
	.align		4
.L_19:
        /*0074*/ 	.byte	0x04, 0x1e
        /*0076*/ 	.short	(.L_21 - .L_20)
.L_20:
        /*0078*/ 	.word	0x00000000


	//----- nvinfo : EIATTR_CBANK_PARAM_SIZE
	.align		4
.L_21:
        /*007c*/ 	.byte	0x03, 0x19
        /*007e*/ 	.short	0x0020


	//----- nvinfo : EIATTR_PARAM_CBANK
	.align		4
        /*0080*/ 	.byte	0x04, 0x0a
        /*0082*/ 	.short	(.L_23 - .L_22)
	.align		4
.L_22:
        /*0084*/ 	.word	index@(.nv.constant0._Z9lumKernelPfS_iiS_)
        /*0088*/ 	.short	0x0380
        /*008a*/ 	.short	0x0020


	//----- nvinfo : EIATTR_SW_WAR
	.align		4
.L_23:
        /*008c*/ 	.byte	0x04, 0x36
        /*008e*/ 	.short	(.L_25 - .L_24)
.L_24:
        /*0090*/ 	.word	0x00000008
.L_25:


//--------------------- .nv.callgraph             --------------------------
	.section	.nv.callgraph,"",@"SHT_CUDA_CALLGRAPH"
	.align	4
	.sectionentsize	8
	.align		4
        /*0000*/ 	.word	0x00000000
	.align		4
        /*0004*/ 	.word	0xffffffff
	.align		4
        /*0008*/ 	.word	0x00000000
	.align		4
        /*000c*/ 	.word	0xfffffffe
	.align		4
        /*0010*/ 	.word	0x00000000
	.align		4
        /*0014*/ 	.word	0xfffffffd
	.align		4
        /*0018*/ 	.word	0x00000000
	.align		4
        /*001c*/ 	.word	0xfffffffc


//--------------------- .text._Z9lumKernelPfS_iiS_ --------------------------
	.section	.text._Z9lumKernelPfS_iiS_,"ax",@progbits
	.align	128
        .global         _Z9lumKernelPfS_iiS_
        .type           _Z9lumKernelPfS_iiS_,@function
        .size           _Z9lumKernelPfS_iiS_,(.L_x_3 - _Z9lumKernelPfS_iiS_)
        .other          _Z9lumKernelPfS_iiS_,@"STO_CUDA_ENTRY STV_DEFAULT"
_Z9lumKernelPfS_iiS_:
.text._Z9lumKernelPfS_iiS_:
[----:B------:R-:W-:Y:S01]  /*0000*/  LDC R1, c[0x0][0x37c] ;  /* 0x0000df00ff017b82 */ /* 0x000fe20000000800 */
[----:B------:R-:W0:Y:S07]  /*0010*/  S2R R3, SR_TID.Y ;  /* 0x0000000000037919 */ /* 0x000e2e0000002200 */
[----:B------:R-:W1:Y:S01]  /*0020*/  LDC R5, c[0x0][0x360] ;  /* 0x0000d800ff057b82 */ /* 0x000e620000000800 */
[----:B------:R-:W2:Y:S01]  /*0030*/  LDCU.64 UR6, c[0x0][0x390] ;  /* 0x00007200ff0677ac */ /* 0x000ea20008000a00 */
[----:B------:R-:W1:Y:S06]  /*0040*/  S2R R0, SR_TID.X ;  /* 0x0000000000007919 */ /* 0x000e6c0000002100 */
[----:B------:R-:W0:Y:S08]  /*0050*/  S2UR UR5, SR_CTAID.Y ;  /* 0x00000000000579c3 */ /* 0x000e300000002600 */
[----:B------:R-:W0:Y:S08]  /*0060*/  LDC R2, c[0x0][0x364] ;  /* 0x0000d900ff027b82 */ /* 0x000e300000000800 */
[----:B------:R-:W1:Y:S01]  /*0070*/  S2UR UR4, SR_CTAID.X ;  /* 0x00000000000479c3 */ /* 0x000e620000002500 */
[----:B0-----:R-:W-:-:S05]  /*0080*/  IMAD R3, R2, UR5, R3 ;  /* 0x0000000502037c24 */ /* 0x001fca000f8e0203 */
[----:B--2---:R-:W-:Y:S01]  /*0090*/  ISETP.GE.AND P0, PT, R3, UR7, PT ;  /* 0x0000000703007c0c */ /* 0x004fe2000bf06270 */
[----:B-1----:R-:W-:-:S05]  /*00a0*/  IMAD R0, R5, UR4, R0 ;  /* 0x0000000405007c24 */ /* 0x002fca000f8e0200 */
[----:B------:R-:W-:-:S13]  /*00b0*/  ISETP.GE.OR P0, PT, R0, UR6, P0 ;  /* 0x0000000600007c0c */ /* 0x000fda0008706670 */
[----:B------:R-:W-:Y:S05]  /*00c0*/  @P0 EXIT ;  /* 0x000000000000094d */ /* 0x000fea0003800000 */
[----:B------:R-:W0:Y:S01]  /*00d0*/  LDC.64 R4, c[0x0][0x380] ;  /* 0x0000e000ff047b82 */ /* 0x000e220000000a00 */
[----:B------:R-:W1:Y:S01]  /*00e0*/  LDCU.64 UR4, c[0x0][0x358] ;  /* 0x00006b00ff0477ac */ /* 0x000e620008000a00 */
[----:B------:R-:W-:-:S05]  /*00f0*/  IMAD R9, R3, UR6, R0 ;  /* 0x0000000603097c24 */ /* 0x000fca000f8e0200 */
[----:B------:R-:W-:Y:S01]  /*0100*/  LEA R3, R9, R9, 0x1 ;  /* 0x0000000909037211 */ /* 0x000fe200078e08ff */
[----:B------:R-:W2:Y:S04]  /*0110*/  LDC.64 R6, c[0x0][0x388] ;  /* 0x0000e200ff067b82 */ /* 0x000ea80000000a00 */
[----:B0-----:R-:W-:-:S05]  /*0120*/  IMAD.WIDE R4, R3, 0x4, R4 ;  /* 0x0000000403047825 */ /* 0x001fca00078e0204 */
[----:B-1----:R-:W3:Y:S04]  /*0130*/  LDG.E R2, desc[UR4][R4.64+0x4] ;  /* 0x0000040404027981 */ /* 0x002ee8000c1e1900 */
[----:B------:R-:W4:Y:S04]  /*0140*/  LDG.E R0, desc[UR4][R4.64] ;  /* 0x0000000404007981 */ /* 0x000f28000c1e1900 */
[----:B------:R-:W5:Y:S01]  /*0150*/  LDG.E R11, desc[UR4][R4.64+0x8] ;  /* 0x00000804040b7981 */ /* 0x000f62000c1e1900 */
[----:B--2---:R-:W-:Y:S01]  /*0160*/  IMAD.WIDE R6, R9, 0x4, R6 ;  /* 0x0000000409067825 */ /* 0x004fe200078e0206 */
[----:B------:R-:W-:Y:S03]  /*0170*/  BSSY.RECONVERGENT B0, `(.L_x_0) ;  /* 0x000001f000007945 */ /* 0x000fe60003800200 */
[----:B---3--:R-:W-:-:S04]  /*0180*/  FMUL R3, R2, 0.71539998054504394531 ;  /* 0x3f37247402037820 */ /* 0x008fc80000400000 */
[----:B----4-:R-:W-:Y:S02]  /*0190*/  FFMA R0, R0, 0.21250000596046447754, R3 ;  /* 0x3e59999a00007823 */ /* 0x010fe40000000003 */
[----:B------:R-:W0:Y:S02]  /*01a0*/  LDC.64 R2, c[0x0][0x398] ;  /* 0x0000e600ff027b82 */ /* 0x000e240000000a00 */
[----:B-----5:R-:W-:-:S05]  /*01b0*/  FFMA R11, R11, 0.072099998593330383301, R0 ;  /* 0x3d93a92a0b0b7823 */ /* 0x020fca0000000000 */
[----:B------:R1:W-:Y:S01]  /*01c0*/  STG.E desc[UR4][R6.64], R11 ;  /* 0x0000000b06007986 */ /* 0x0003e2000c101904 */
[----:B------:R-:W-:Y:S01]  /*01d0*/  FSETP.GEU.AND P0, PT, R11, 4.6000001020729541779e-05, PT ;  /* 0x3840f0200b00780b */ /* 0x000fe20003f0e000 */
[----:B0-----:R-:W-:-:S04]  /*01e0*/  IMAD.WIDE R2, R9, 0x4, R2 ;  /* 0x0000000409027825 */ /* 0x001fc800078e0202 */
[----:B------:R-:W-:-:S08]  /*01f0*/  HFMA2 R9, -RZ, RZ, -2.5625, 0 ;  /* 0xc1200000ff097431 */ /* 0x000fd000000001ff */
[----:B-1----:R-:W-:Y:S05]  /*0200*/  @!P0 BRA `(.L_x_1) ;  /* 0x0000000000548947 */ /* 0x002fea0003800000 */
[C---:B------:R-:W-:Y:S02]  /*0210*/  IADD3 R0, PT, PT, R11.reuse, -0x3f2aaaab, RZ ;  /* 0xc0d555550b007810 */ /* 0x040fe40007ffe0ff */
[----:B------:R-:W-:Y:S02]  /*0220*/  MOV R5, 0x3e055027 ;  /* 0x3e05502700057802 */ /* 0x000fe40000000f00 */
[----:B------:R-:W-:Y:S02]  /*0230*/  LOP3.LUT R0, R0, 0xff800000, RZ, 0xc0, !PT ;  /* 0xff80000000007812 */ /* 0x000fe400078ec0ff */
[C---:B------:R-:W-:Y:S02]  /*0240*/  ISETP.GT.U32.AND P0, PT, R11.reuse, 0x7f7fffff, PT ;  /* 0x7f7fffff0b00780c */ /* 0x040fe40003f04070 */
[-C--:B------:R-:W-:Y:S02]  /*0250*/  IADD3 R4, PT, PT, R11, -R0.reuse, RZ ;  /* 0x800000000b047210 */ /* 0x080fe40007ffe0ff */
[----:B------:R-:W-:-:S03]  /*0260*/  I2FP.F32.S32 R0, R0 ;  /* 0x0000000000007245 */ /* 0x000fc60000201400 */
[----:B------:R-:W-:Y:S02]  /*0270*/  FADD R4, R4, -1 ;  /* 0xbf80000004047421 */ /* 0x000fe40000000000 */
[----:B------:R-:W-:Y:S02]  /*0280*/  FFMA R0, R0, 1.1920928955078125e-07, RZ ;  /* 0x3400000000007823 */ /* 0x000fe400000000ff */
[----:B------:R-:W-:-:S04]  /*0290*/  FFMA R5, R4, -R5, 0.14084610342979431152 ;  /* 0x3e1039f604057423 */ /* 0x000fc80000000805 */
[----:B------:R-:W-:-:S04]  /*02a0*/  FFMA R5, R4, R5, -0.12148627638816833496 ;  /* 0xbdf8cdcc04057423 */ /* 0x000fc80000000005 */
[----:B------:R-:W-:-:S04]  /*02b0*/  FFMA R5, R4, R5, 0.13980610668659210205 ;  /* 0x3e0f295504057423 */ /* 0x000fc80000000005 */
[----:B------:R-:W-:-:S04]  /*02c0*/  FFMA R5, R4, R5, -0.16684235632419586182 ;  /* 0xbe2ad8b904057423 */ /* 0x000fc80000000005 */
[----:B------:R-:W-:-:S04]  /*02d0*/  FFMA R5, R4, R5, 0.20012299716472625732 ;  /* 0x3e4ced0b04057423 */ /* 0x000fc80000000005 */
[----:B------:R-:W-:-:S04]  /*02e0*/  FFMA R5, R4, R5, -0.24999669194221496582 ;  /* 0xbe7fff2204057423 */ /* 0x000fc80000000005 */
[----:B------:R-:W-:-:S04]  /*02f0*/  FFMA R5, R4, R5, 0.33333182334899902344 ;  /* 0x3eaaaa7804057423 */ /* 0x000fc80000000005 */
[----:B------:R-:W-:-:S04]  /*0300*/  FFMA R5, R4, R5, -0.5 ;  /* 0xbf00000004057423 */ /* 0x000fc80000000005 */
[----:B------:R-:W-:-:S04]  /*0310*/  FMUL R5, R4, R5 ;  /* 0x0000000504057220 */ /* 0x000fc80000400000 */
[----:B------:R-:W-:Y:S01]  /*0320*/  FFMA R5, R4, R5, R4 ;  /* 0x0000000504057223 */ /* 0x000fe20000000004 */
[----:B------:R-:W-:-:S03]  /*0330*/  MOV R4, 0x7f800000 ;  /* 0x7f80000000047802 */ /* 0x000fc60000000f00 */
[----:B------:R-:W-:Y:S02]  /*0340*/  FFMA R9, R0, 0.69314718246459960938, R5 ;  /* 0x3f31721800097823 */ /* 0x000fe40000000005 */
[----:B------:R-:W-:-:S07]  /*0350*/  @P0 FFMA R9, R11, R4, +INF ;  /* 0x7f8000000b090423 */ /* 0x000fce0000000004 */
.L_x_1:
[----:B------:R-:W-:Y:S05]  /*0360*/  BSYNC.RECONVERGENT B0 ;  /* 0x0000000000007941 */ /* 0x000fea0003800200 */
.L_x_0:
[----:B------:R-:W-:Y:S01]  /*0370*/  STG.E desc[UR4][R2.64], R9 ;  /* 0x0000000902007986 */ /* 0x000fe2000c101904 */
[----:B------:R-:W-:Y:S05]  /*0380*/  EXIT ;  /* 0x000000000000794d */ /* 0x000fea0003800000 */
.L_x_2:
[----:B------:R-:W-:-:S00]  /*0390*/  BRA `(.L_x_2) ;  /* 0xfffffffc00fc7947 */ /* 0x000fc0000383ffff */
[----:B------:R-:W-:-:S00]  /*03a0*/  NOP ;  /* 0x0000000000007918 */ /* 0x000fc00000000000 */
        /* <DEDUP_REMOVED lines=13> */
.L_x_3:


//--------------------- .nv.shared.reserved.0     --------------------------
	.section	.nv.shared.reserved.0,"aw",@nobits
	.weak		__nv_reservedSMEM_offset_0_alias
	.size		__nv_reservedSMEM_offset_0_alias, 0, 64
	.other		__nv_reservedSMEM_offset_0_alias,@"STO_CUDA_RESERVED_SHARED STV_DEFAULT"
__nv_reservedSMEM_offset_0_alias:
	.zero		0
	.zero		64


//--------------------- .nv.constant0._Z9lumKernelPfS_iiS_ --------------------------
	.section	.nv.constant0._Z9lumKernelPfS_iiS_,"a",@progbits
	.sectionflags	@""
	.align	4
.nv.constant0._Z9lumKernelPfS_iiS_:
	.zero		928


//--------------------- SYMBOLS --------------------------

	.type		.nv.reservedSmem.offset0,@object
	.size		.nv.reservedSmem.offset0,0x4
